//
// Generated by NVIDIA NVVM Compiler
//
// Compiler Build ID: CL-36424714
// Cuda compilation tools, release 13.0, V13.0.88
// Based on NVVM 20.0.0
//

.version 9.0
.target sm_100
.address_size 64

	// .globl	_Z4testv
.global .attribute(.managed) .align 8 .b8 b_[8];

.visible .entry _Z4testv()
{
	.reg .pred 	%p<7>;
	.reg .b32 	%r<11>;
	.reg .b64 	%rd<24>;

	mov.b32 	%r9, 0;
	mov.u64 	%rd7, b_;
$L__BB0_1:
	cvta.global.u64 	%rd5, %rd7;
	mov.b64 	%rd6, 4294967296;
	// begin inline asm
	atom.add.acq_rel.sys.u64 %rd4,[%rd5],%rd6;
	// end inline asm
	add.s64 	%rd8, %rd4, 4294967296;
	xor.b64  	%rd9, %rd8, %rd4;
	setp.gt.s64 	%p1, %rd9, -1;
	@%p1 bra 	$L__BB0_3;
	shl.b64 	%rd12, %rd4, 32;
	cvta.global.u64 	%rd11, %rd7;
	// begin inline asm
	atom.add.relaxed.sys.u64 %rd10,[%rd11],%rd12;
	// end inline asm
$L__BB0_3:
	mov.b32 	%r10, 0;
	// begin inline asm
	mov.u64 %rd14, %globaltimer;
	// end inline asm
$L__BB0_4:
	cvta.global.u64 	%rd16, %rd7;
	// begin inline asm
	ld.acquire.sys.b64 %rd15,[%rd16];
	// end inline asm
	xor.b64  	%rd18, %rd15, %rd4;
	setp.lt.s64 	%p2, %rd18, 0;
	@%p2 bra 	$L__BB0_11;
	setp.gt.s32 	%p4, %r10, 15;
	@%p4 bra 	$L__BB0_7;
	add.s32 	%r10, %r10, 1;
	bra.uni 	$L__BB0_4;
$L__BB0_7:
	// begin inline asm
	mov.u64 %rd19, %globaltimer;
	// end inline asm
	sub.s64 	%rd3, %rd19, %rd14;
	setp.lt.s64 	%p5, %rd3, 4000000;
	@%p5 bra 	$L__BB0_9;
	mov.b32 	%r7, 1000000;
	// begin inline asm
	nanosleep.u32 %r7;
	// end inline asm
	bra.uni 	$L__BB0_4;
$L__BB0_9:
	setp.lt.s64 	%p6, %rd3, 40000;
	@%p6 bra 	$L__BB0_4;
	shr.s64 	%rd20, %rd3, 63;
	shr.u64 	%rd21, %rd20, 62;
	add.s64 	%rd22, %rd3, %rd21;
	shr.u64 	%rd23, %rd22, 2;
	cvt.u32.u64 	%r8, %rd23;
	// begin inline asm
	nanosleep.u32 %r8;
	// end inline asm
	bra.uni 	$L__BB0_4;
$L__BB0_11:
	add.s32 	%r9, %r9, 1;
	setp.ne.s32 	%p3, %r9, 1024;
	@%p3 bra 	$L__BB0_1;
	ret;

}


// ===== COMPILED SASS (sm_100) =====

	.target	sm_100

	.elftype	@"ET_EXEC"


//--------------------- .note.nv.tkinfo           --------------------------
	.section	.note.nv.tkinfo,"",@"SHT_NOTE"
	.sectionflags	@"SHF_NOTE_NV_TKINFO"
	.tkinfo
        /*0018*/ 	.word	0x00000002
        /*0030*/ 	.string	""
        /*0030*/ 	.string	"ptxas"
        /*0030*/ 	.string	"Cuda compilation tools, release 13.0, V13.0.88"
        /*0030*/ 	.string	"Build cuda_13.0.r13.0/compiler.36424714_0"
        /*0030*/ 	.string	"-arch sm_100 -m 64 "



//--------------------- .note.nv.cuinfo           --------------------------
	.section	.note.nv.cuinfo,"",@"SHT_NOTE"
	.sectionflags	@"SHF_NOTE_NV_CUINFO"
        /*0018*/ 	.short	0x0002
        /*001a*/ 	.short	0x0064
        /*001c*/ 	.short	0x0082
	.zero		2


//--------------------- .nv.info                  --------------------------
	.section	.nv.info,"",@"SHT_CUDA_INFO"
	.align	4


	//----- nvinfo : EIATTR_REGCOUNT
	.align		4
        /*0000*/ 	.byte	0x04, 0x2f
        /*0002*/ 	.short	(.L_2 - .L_1)
	.align		4
.L_1:
        /*0004*/ 	.word	index@(_Z4testv)
        /*0008*/ 	.word	0x00000010


	//----- nvinfo : EIATTR_FRAME_SIZE
	.align		4
.L_2:
        /*000c*/ 	.byte	0x04, 0x11
        /*000e*/ 	.short	(.L_4 - .L_3)
	.align		4
.L_3:
        /*0010*/ 	.word	index@(_Z4testv)
        /*0014*/ 	.word	0x00000000


	//----- nvinfo : EIATTR_MIN_STACK_SIZE
	.align		4
.L_4:
        /*0018*/ 	.byte	0x04, 0x12
        /*001a*/ 	.short	(.L_6 - .L_5)
	.align		4
.L_5:
        /*001c*/ 	.word	index@(_Z4testv)
        /*0020*/ 	.word	0x00000000
.L_6:


//--------------------- .nv.compat                --------------------------
	.section	.nv.compat,"",@"SHT_CUDA_COMPAT_INFO"
	.align	4
        /*0000*/ 	.byte	0x02, 0x09, 0x00, 0x00, 0x02, 0x02, 0x01, 0x00, 0x02, 0x05, 0x05, 0x00, 0x03, 0x07, 0x01, 0x01
        /*0010*/ 	.byte	0x02, 0x03, 0x00, 0x00, 0x02, 0x06, 0x01, 0x00, 0x04, 0x0b, 0x08, 0x00, 0x09, 0x00, 0x00, 0x00
        /*0020*/ 	.byte	0x00, 0x00, 0x00, 0x00


//--------------------- .nv.info._Z4testv         --------------------------
	.section	.nv.info._Z4testv,"",@"SHT_CUDA_INFO"
	.sectionflags	@""
	.align	4


	//----- nvinfo : EIATTR_CUDA_API_VERSION
	.align		4
        /*0000*/ 	.byte	0x04, 0x37
        /*0002*/ 	.short	(.L_8 - .L_7)
.L_7:
        /*0004*/ 	.word	0x00000082


	//----- nvinfo : EIATTR_SPARSE_MMA_MASK
	.align		4
.L_8:
        /*0008*/ 	.byte	0x03, 0x50
        /*000a*/ 	.short	0x0000


	//----- nvinfo : EIATTR_MAXREG_COUNT
	.align		4
        /*000c*/ 	.byte	0x03, 0x1b
        /*000e*/ 	.short	0x00ff


	//----- nvinfo : EIATTR_MERCURY_ISA_VERSION
	.align		4
        /*0010*/ 	.byte	0x03, 0x5f
        /*0012*/ 	.short	0x0101


	//----- nvinfo : EIATTR_INT_WARP_WIDE_INSTR_OFFSETS
	.align		4
        /*0014*/ 	.byte	0x04, 0x31
        /*0016*/ 	.short	(.L_10 - .L_9)


	//   ....[0]....
.L_9:
        /*0018*/ 	.word	0x00000040


	//   ....[1]....
        /*001c*/ 	.word	0x00000250


	//   ....[2]....
        /*0020*/ 	.word	0x00000270


	//----- nvinfo : EIATTR_VRC_CTA_INIT_COUNT
	.align		4
.L_10:
        /*0024*/ 	.byte	0x02, 0x4a
	.zero		1
	.zero		1


	//----- nvinfo : EIATTR_EXIT_INSTR_OFFSETS
	.align		4
        /*0028*/ 	.byte	0x04, 0x1c
        /*002a*/ 	.short	(.L_12 - .L_11)


	//   ....[0]....
.L_11:
        /*002c*/ 	.word	0x000006d0


	//----- nvinfo : EIATTR_CRS_STACK_SIZE
	.align		4
.L_12:
        /*0030*/ 	.byte	0x04, 0x1e
        /*0032*/ 	.short	(.L_14 - .L_13)
.L_13:
        /*0034*/ 	.word	0x00000000


	//----- nvinfo : EIATTR_SW_WAR
	.align		4
.L_14:
        /*0038*/ 	.byte	0x04, 0x36
        /*003a*/ 	.short	(.L_16 - .L_15)
.L_15:
        /*003c*/ 	.word	0x00000008
.L_16:


//--------------------- .nv.callgraph             --------------------------
	.section	.nv.callgraph,"",@"SHT_CUDA_CALLGRAPH"
	.align	4
	.sectionentsize	8
	.align		4
        /*0000*/ 	.word	0x00000000
	.align		4
        /*0004*/ 	.word	0xffffffff
	.align		4
        /*0008*/ 	.word	0x00000000
	.align		4
        /*000c*/ 	.word	0xfffffffe
	.align		4
        /*0010*/ 	.word	0x00000000
	.align		4
        /*0014*/ 	.word	0xfffffffd
	.align		4
        /*0018*/ 	.word	0x00000000
	.align		4
        /*001c*/ 	.word	0xfffffffc


//--------------------- .nv.constant4             --------------------------
	.section	.nv.constant4,"a",@progbits
	.align	8
	.align		8
.nv.constant4:
        /*0000*/ 	.dword	b_


//--------------------- .text._Z4testv            --------------------------
	.section	.text._Z4testv,"ax",@progbits
	.align	128
        .global         _Z4testv
        .type           _Z4testv,@function
        .size           _Z4testv,(.L_x_16 - _Z4testv)
        .other          _Z4testv,@"STO_CUDA_ENTRY STV_DEFAULT"
_Z4testv:
.text._Z4testv:
[----:B------:R-:W-:Y:S01]  /*0000*/  LDC R1, c[0x0][0x37c] ;  /* 0x0000df00ff017b82 */ /* 0x000fe20000000800 */
[----:B------:R-:W-:Y:S01]  /*0010*/  IMAD.MOV.U32 R0, RZ, RZ, RZ ;  /* 0x000000ffff007224 */ /* 0x000fe200078e00ff */
[----:B------:R-:W0:Y:S06]  /*0020*/  LDCU.64 UR6, c[0x0][0x358] ;  /* 0x00006b00ff0677ac */ /* 0x000e2c0008000a00 */
.L_x_14:
[----:B------:R-:W1:Y:S01]  /*0030*/  S2R R6, SR_LANEID ;  /* 0x0000000000067919 */ /* 0x000e620000000000 */
[----:B------:R-:W-:Y:S01]  /*0040*/  VOTE.ANY R10, PT, PT ;  /* 0x00000000000a7806 */ /* 0x000fe200038e0100 */
[----:B------:R-:W2:Y:S01]  /*0050*/  LDC.64 R2, c[0x4][RZ] ;  /* 0x01000000ff027b82 */ /* 0x000ea20000000a00 */
[----:B------:R-:W-:Y:S02]  /*0060*/  BSSY.RECONVERGENT B0, `(.L_x_0) ;  /* 0x000001b000007945 */ /* 0x000fe40003800200 */
[----:B------:R-:W1:Y:S02]  /*0070*/  FLO.U32 R11, R10 ;  /* 0x0000000a000b7300 */ /* 0x000e6400000e0000 */
[----:B-1----:R-:W-:-:S13]  /*0080*/  ISETP.EQ.U32.AND P0, PT, R11, R6, PT ;  /* 0x000000060b00720c */ /* 0x002fda0003f02070 */
[----:B------:R-:W-:Y:S05]  /*0090*/  @!P0 BRA `(.L_x_1) ;  /* 0x00000000005c8947 */ /* 0x000fea0003800000 */
[----:B------:R-:W0:Y:S01]  /*00a0*/  POPC R9, R10 ;  /* 0x0000000a00097309 */ /* 0x000e220000000000 */
[----:B------:R-:W-:Y:S01]  /*00b0*/  IMAD.MOV.U32 R8, RZ, RZ, RZ ;  /* 0x000000ffff087224 */ /* 0x000fe200078e00ff */
[----:B------:R-:W-:Y:S06]  /*00c0*/  MEMBAR.ALL.SYS ;  /* 0x0000000000007992 */ /* 0x000fec000000b000 */
[----:B------:R-:W-:-:S00]  /*00d0*/  ERRBAR ;  /* 0x00000000000079ab */ /* 0x000fc00000000000 */
[----:B------:R-:W-:Y:S06]  /*00e0*/  CGAERRBAR ;  /* 0x00000000000075ab */ /* 0x000fec0000000000 */
[----:B0-2---:R0:W2:Y:S04]  /*00f0*/  ATOM.E.ADD.64.STRONG.SYS P0, R4, desc[UR6][R2.64], R8 ;  /* 0x800000080204798a */ /* 0x0050a80008115506 */
[----:B--2---:R-:W-:Y:S01]  /*0100*/  CCTL.IVALL ;  /* 0x00000000ff00798f */ /* 0x004fe20002000000 */
[----:B0-----:R-:W-:Y:S05]  /*0110*/  @P0 BRA `(.L_x_1) ;  /* 0x00000000003c0947 */ /* 0x001fea0003800000 */
[----:B------:R-:W0:Y:S02]  /*0120*/  QSPC.E.S P0, RZ, [R2] ;  /* 0x0000000002ff73aa */ /* 0x000e240000000500 */
[----:B0-----:R-:W-:Y:S05]  /*0130*/  @!P0 BRA `(.L_x_2) ;  /* 0x0000000000248947 */ /* 0x001fea0003800000 */
[----:B------:R-:W0:Y:S02]  /*0140*/  LDCU UR4, c[0x4][URZ] ;  /* 0x01000000ff0477ac */ /* 0x000e240008000800 */
[----:B0-----:R-:W-:-:S05]  /*0150*/  UMOV UR4, UR4 ;  /* 0x0000000400047c82 */ /* 0x001fca0008000000 */
.L_x_3:
[----:B------:R-:W0:Y:S01]  /*0160*/  LDS.64 R4, [UR4] ;  /* 0x00000004ff047984 */ /* 0x000e220008000a00 */
[----:B------:R-:W-:Y:S01]  /*0170*/  IMAD.U32 R13, RZ, RZ, UR4 ;  /* 0x00000004ff0d7e24 */ /* 0x000fe2000f8e00ff */
[----:B0-----:R-:W-:-:S05]  /*0180*/  IADD3 R6, P0, PT, RZ, R4, RZ ;  /* 0x00000004ff067210 */ /* 0x001fca0007f1e0ff */
[----:B------:R-:W-:-:S07]  /*0190*/  IMAD.X R7, R5, 0x1, R9, P0 ;  /* 0x0000000105077824 */ /* 0x000fce00000e0609 */
[----:B------:R-:W0:Y:S02]  /*01a0*/  ATOMS.CAST.SPIN.64 P0, [R13], R4, R6 ;  /* 0x000000040d00758d */ /* 0x000e240001800406 */
[----:B0-----:R-:W-:Y:S05]  /*01b0*/  @!P0 BRA `(.L_x_3) ;  /* 0xfffffffc00e88947 */ /* 0x001fea000383ffff */
[----:B------:R-:W-:Y:S05]  /*01c0*/  BRA `(.L_x_1) ;  /* 0x0000000000107947 */ /* 0x000fea0003800000 */
.L_x_2:
[----:B------:R-:W2:Y:S02]  /*01d0*/  LD.E.64 R4, desc[UR6][R2.64] ;  /* 0x0000000602047980 */ /* 0x000ea4000c101b00 */
[----:B--2---:R-:W-:-:S05]  /*01e0*/  IADD3 R6, P0, PT, RZ, R4, RZ ;  /* 0x00000004ff067210 */ /* 0x004fca0007f1e0ff */
[----:B------:R-:W-:-:S05]  /*01f0*/  IMAD.X R7, R5, 0x1, R9, P0 ;  /* 0x0000000105077824 */ /* 0x000fca00000e0609 */
[----:B------:R1:W-:Y:S03]  /*0200*/  ST.E.64 desc[UR6][R2.64], R6 ;  /* 0x0000000602007985 */ /* 0x0003e6000c101b06 */
.L_x_1:
[----:B0-----:R-:W-:Y:S05]  /*0210*/  BSYNC.RECONVERGENT B0 ;  /* 0x0000000000007941 */ /* 0x001fea0003800200 */
.L_x_0:
[----:B------:R-:W0:Y:S01]  /*0220*/  S2R R9, SR_LTMASK ;  /* 0x0000000000097919 */ /* 0x000e220000003900 */
[----:B------:R-:W-:Y:S01]  /*0230*/  VIADD R0, R0, 0x1 ;  /* 0x0000000100007836 */ /* 0x000fe20000000000 */
[----:B------:R-:W-:Y:S01]  /*0240*/  BSSY.RECONVERGENT B0, `(.L_x_4) ;  /* 0x0000022000007945 */ /* 0x000fe20003800200 */
[----:B-1----:R-:W-:Y:S03]  /*0250*/  SHFL.IDX PT, R6, R4, R11, 0x1f ;  /* 0x00001f0b04067589 */ /* 0x002fe600000e0000 */
[----:B------:R-:W-:Y:S01]  /*0260*/  ISETP.NE.AND P1, PT, R0, 0x400, PT ;  /* 0x000004000000780c */ /* 0x000fe20003f25270 */
[----:B------:R-:W1:Y:S01]  /*0270*/  SHFL.IDX PT, R7, R5, R11, 0x1f ;  /* 0x00001f0b05077589 */ /* 0x000e6200000e0000 */
[----:B0-----:R-:W-:-:S06]  /*0280*/  LOP3.LUT R9, R9, R10, RZ, 0xc0, !PT ;  /* 0x0000000a09097212 */ /* 0x001fcc00078ec0ff */
[----:B------:R-:W1:Y:S02]  /*0290*/  POPC R9, R9 ;  /* 0x0000000900097309 */ /* 0x000e640000000000 */
[----:B-1----:R-:W-:-:S04]  /*02a0*/  IMAD.WIDE.U32 R6, RZ, R9, R6 ;  /* 0x00000009ff067225 */ /* 0x002fc800078e0006 */
[----:B------:R-:W-:Y:S01]  /*02b0*/  IMAD.IADD R12, R7, 0x1, R9 ;  /* 0x00000001070c7824 */ /* 0x000fe200078e0209 */
[----:B------:R-:W-:-:S04]  /*02c0*/  IADD3 R13, P0, PT, RZ, R6, RZ ;  /* 0x00000006ff0d7210 */ /* 0x000fc80007f1e0ff */
[----:B------:R-:W-:Y:S02]  /*02d0*/  LOP3.LUT R8, R13, R6, RZ, 0x3c, !PT ;  /* 0x000000060d087212 */ /* 0x000fe400078e3cff */
[----:B------:R-:W-:Y:S02]  /*02e0*/  IADD3.X R13, PT, PT, R12, 0x1, RZ, P0, !PT ;  /* 0x000000010c0d7810 */ /* 0x000fe400007fe4ff */
[----:B------:R-:W-:Y:S02]  /*02f0*/  ISETP.GT.U32.AND P0, PT, R8, -0x1, PT ;  /* 0xffffffff0800780c */ /* 0x000fe40003f04070 */
[----:B------:R-:W-:-:S04]  /*0300*/  LOP3.LUT R8, R13, R12, RZ, 0x3c, !PT ;  /* 0x0000000c0d087212 */ /* 0x000fc800078e3cff */
[----:B------:R-:W-:-:S13]  /*0310*/  ISETP.GT.AND.EX P0, PT, R8, -0x1, PT, P0 ;  /* 0xffffffff0800780c */ /* 0x000fda0003f04300 */
[----:B------:R-:W-:Y:S05]  /*0320*/  @P0 BRA `(.L_x_5) ;  /* 0x00000000004c0947 */ /* 0x000fea0003800000 */
[----:B------:R-:W-:Y:S02]  /*0330*/  IMAD.MOV.U32 R8, RZ, RZ, RZ ;  /* 0x000000ffff087224 */ /* 0x000fe400078e00ff */
[----:B------:R-:W-:-:S05]  /*0340*/  IMAD.MOV.U32 R9, RZ, RZ, R6 ;  /* 0x000000ffff097224 */ /* 0x000fca00078e0006 */
[----:B--2---:R0:W-:Y:S02]  /*0350*/  ATOM.E.ADD.64.STRONG.SYS P0, RZ, desc[UR6][R2.64], R8 ;  /* 0x8000000802ff798a */ /* 0x0041e40008115506 */
[----:B0-----:R-:W-:Y:S05]  /*0360*/  @P0 BRA `(.L_x_5) ;  /* 0x00000000003c0947 */ /* 0x001fea0003800000 */
[----:B------:R-:W0:Y:S02]  /*0370*/  QSPC.E.S P0, RZ, [R2] ;  /* 0x0000000002ff73aa */ /* 0x000e240000000500 */
[----:B0-----:R-:W-:Y:S05]  /*0380*/  @!P0 BRA `(.L_x_6) ;  /* 0x0000000000248947 */ /* 0x001fea0003800000 */
[----:B------:R-:W0:Y:S02]  /*0390*/  LDCU UR4, c[0x4][URZ] ;  /* 0x01000000ff0477ac */ /* 0x000e240008000800 */
[----:B0-----:R-:W-:-:S05]  /*03a0*/  IMAD.U32 R8, RZ, RZ, UR4 ;  /* 0x00000004ff087e24 */ /* 0x001fca000f8e00ff */
[----:B------:R-:W-:-:S07]  /*03b0*/  MOV R13, R8 ;  /* 0x00000008000d7202 */ /* 0x000fce0000000f00 */
.L_x_7:
[----:B------:R-:W0:Y:S02]  /*03c0*/  LDS.64 R8, [R13] ;  /* 0x000000000d087984 */ /* 0x000e240000000a00 */
[----:B0-----:R-:W-:-:S05]  /*03d0*/  IADD3 R10, P0, PT, RZ, R8, RZ ;  /* 0x00000008ff0a7210 */ /* 0x001fca0007f1e0ff */
[----:B------:R-:W-:-:S07]  /*03e0*/  IMAD.X R11, R9, 0x1, R6, P0 ;  /* 0x00000001090b7824 */ /* 0x000fce00000e0606 */
[----:B------:R-:W0:Y:S02]  /*03f0*/  ATOMS.CAST.SPIN.64 P0, [R13], R8, R10 ;  /* 0x000000080d00758d */ /* 0x000e24000180040a */
[----:B0-----:R-:W-:Y:S05]  /*0400*/  @!P0 BRA `(.L_x_7) ;  /* 0xfffffffc00ec8947 */ /* 0x001fea000383ffff */
[----:B------:R-:W-:Y:S05]  /*0410*/  BRA `(.L_x_5) ;  /* 0x0000000000107947 */ /* 0x000fea0003800000 */
.L_x_6:
[----:B------:R-:W2:Y:S02]  /*0420*/  LD.E.64 R8, desc[UR6][R2.64] ;  /* 0x0000000602087980 */ /* 0x000ea4000c101b00 */
[----:B--2---:R-:W-:-:S05]  /*0430*/  IADD3 R8, P0, PT, RZ, R8, RZ ;  /* 0x00000008ff087210 */ /* 0x004fca0007f1e0ff */
[----:B------:R-:W-:-:S05]  /*0440*/  IMAD.X R9, R9, 0x1, R6, P0 ;  /* 0x0000000109097824 */ /* 0x000fca00000e0606 */
[----:B------:R0:W-:Y:S03]  /*0450*/  ST.E.64 desc[UR6][R2.64], R8 ;  /* 0x0000000802007985 */ /* 0x0001e6000c101b06 */
.L_x_5:
[----:B------:R-:W-:Y:S05]  /*0460*/  BSYNC.RECONVERGENT B0 ;  /* 0x0000000000007941 */ /* 0x000fea0003800200 */
.L_x_4:
[----:B------:R-:W-:Y:S01]  /*0470*/  CS2R R6, SR_GLOBALTIMERLO ;  /* 0x0000000000067805 */ /* 0x000fe20000015200 */
[----:B0-2---:R-:W2:Y:S04]  /*0480*/  LD.E.STRONG.SYS R9, desc[UR6][R2.64+0x4] ;  /* 0x0000040602097980 */ /* 0x005ea8000c115900 */
[----:B--2---:R-:W-:Y:S01]  /*0490*/  CCTL.IVALL ;  /* 0x00000000ff00798f */ /* 0x004fe20002000000 */
[----:B------:R-:W-:Y:S01]  /*04a0*/  BSSY B0, `(.L_x_8) ;  /* 0x0000021000007945 */ /* 0x000fe20003800000 */
[----:B------:R-:W-:-:S04]  /*04b0*/  LOP3.LUT R9, R9, R12, RZ, 0x3c, !PT ;  /* 0x0000000c09097212 */ /* 0x000fc800078e3cff */
[----:B------:R-:W-:-:S13]  /*04c0*/  ISETP.GE.AND P0, PT, R9, RZ, PT ;  /* 0x000000ff0900720c */ /* 0x000fda0003f06270 */
[----:B------:R-:W-:Y:S05]  /*04d0*/  @!P0 BRA `(.L_x_9) ;  /* 0x0000000000748947 */ /* 0x000fea0003800000 */
[----:B------:R-:W-:-:S07]  /*04e0*/  IMAD.MOV.U32 R10, RZ, RZ, RZ ;  /* 0x000000ffff0a7224 */ /* 0x000fce00078e00ff */
.L_x_13:
[C---:B------:R-:W-:Y:S01]  /*04f0*/  ISETP.GT.AND P0, PT, R10.reuse, 0xf, PT ;  /* 0x0000000f0a00780c */ /* 0x040fe20003f04270 */
[----:B------:R-:W-:Y:S05]  /*0500*/  YIELD ;  /* 0x0000000000007946 */ /* 0x000fea0003800000 */
[----:B------:R-:W-:Y:S07]  /*0510*/  BSSY B1, `(.L_x_10) ;  /* 0x0000014000017945 */ /* 0x000fee0003800000 */
[----:B------:R-:W-:Y:S01]  /*0520*/  @!P0 VIADD R10, R10, 0x1 ;  /* 0x000000010a0a8836 */ /* 0x000fe20000000000 */
[----:B------:R-:W-:Y:S06]  /*0530*/  @!P0 BRA `(.L_x_11) ;  /* 0x0000000000448947 */ /* 0x000fec0003800000 */
[----:B------:R-:W-:-:S06]  /*0540*/  CS2R R8, SR_GLOBALTIMERLO ;  /* 0x0000000000087805 */ /* 0x000fcc0000015200 */
[----:B------:R-:W-:-:S05]  /*0550*/  IADD3 R11, P0, PT, -R6, R8, RZ ;  /* 0x00000008060b7210 */ /* 0x000fca0007f1e1ff */
[----:B------:R-:W-:Y:S01]  /*0560*/  IMAD.X R9, R9, 0x1, ~R7, P0 ;  /* 0x0000000109097824 */ /* 0x000fe200000e0e07 */
[----:B------:R-:W-:-:S04]  /*0570*/  ISETP.GE.U32.AND P0, PT, R11, 0x3d0900, PT ;  /* 0x003d09000b00780c */ /* 0x000fc80003f06070 */
[----:B------:R-:W-:-:S13]  /*0580*/  ISETP.GE.AND.EX P0, PT, R9, RZ, PT, P0 ;  /* 0x000000ff0900720c */ /* 0x000fda0003f06300 */
[----:B------:R-:W-:Y:S05]  /*0590*/  @!P0 BRA `(.L_x_12) ;  /* 0x0000000000088947 */ /* 0x000fea0003800000 */
[----:B------:R-:W-:Y:S05]  /*05a0*/  NANOSLEEP 0xf4240 ;  /* 0x000f42400000795d */ /* 0x000fea0003800000 */
[----:B------:R-:W-:Y:S05]  /*05b0*/  BRA `(.L_x_11) ;  /* 0x0000000000247947 */ /* 0x000fea0003800000 */
.L_x_12:
[----:B------:R-:W-:-:S04]  /*05c0*/  ISETP.GE.U32.AND P0, PT, R11, 0x9c40, PT ;  /* 0x00009c400b00780c */ /* 0x000fc80003f06070 */
[----:B------:R-:W-:-:S13]  /*05d0*/  ISETP.GE.AND.EX P0, PT, R9, RZ, PT, P0 ;  /* 0x000000ff0900720c */ /* 0x000fda0003f06300 */
[----:B------:R-:W-:Y:S05]  /*05e0*/  @!P0 BRA `(.L_x_11) ;  /* 0x0000000000188947 */ /* 0x000fea0003800000 */
[----:B------:R-:W-:-:S04]  /*05f0*/  SHF.R.S32.HI R8, RZ, 0x1f, R9 ;  /* 0x0000001fff087819 */ /* 0x000fc80000011409 */
[----:B------:R-:W-:-:S05]  /*0600*/  LEA.HI R8, P0, R8, R11, RZ, 0x2 ;  /* 0x0000000b08087211 */ /* 0x000fca00078110ff */
[----:B------:R-:W-:-:S05]  /*0610*/  IMAD.X R9, RZ, RZ, R9, P0 ;  /* 0x000000ffff097224 */ /* 0x000fca00000e0609 */
[----:B------:R-:W-:-:S04]  /*0620*/  SHF.R.U64 R8, R8, 0x2, R9 ;  /* 0x0000000208087819 */ /* 0x000fc80000001209 */
[----:B------:R-:W-:Y:S05]  /*0630*/  NANOSLEEP R8 ;  /* 0x000000080000735d */ /* 0x000fea0003800000 */
[----:B------:R-:W-:Y:S01]  /*0640*/  NOP ;  /* 0x0000000000007918 */ /* 0x000fe20000000000 */
.L_x_11:
[----:B------:R-:W-:Y:S05]  /*0650*/  BSYNC B1 ;  /* 0x0000000000017941 */ /* 0x000fea0003800000 */
.L_x_10:
[----:B------:R-:W2:Y:S04]  /*0660*/  LD.E.STRONG.SYS R9, desc[UR6][R2.64+0x4] ;  /* 0x0000040602097980 */ /* 0x000ea8000c115900 */
[----:B--2---:R-:W-:Y:S01]  /*0670*/  CCTL.IVALL ;  /* 0x00000000ff00798f */ /* 0x004fe20002000000 */
[----:B------:R-:W-:-:S04]  /*0680*/  LOP3.LUT R9, R9, R12, RZ, 0x3c, !PT ;  /* 0x0000000c09097212 */ /* 0x000fc800078e3cff */
[----:B------:R-:W-:-:S13]  /*0690*/  ISETP.GE.AND P0, PT, R9, RZ, PT ;  /* 0x000000ff0900720c */ /* 0x000fda0003f06270 */
[----:B------:R-:W-:Y:S05]  /*06a0*/  @P0 BRA `(.L_x_13) ;  /* 0xfffffffc00900947 */ /* 0x000fea000383ffff */
.L_x_9:
[----:B------:R-:W-:Y:S05]  /*06b0*/  BSYNC B0 ;  /* 0x0000000000007941 */ /* 0x000fea0003800000 */
.L_x_8:
[----:B------:R-:W-:Y:S05]  /*06c0*/  @P1 BRA `(.L_x_14) ;  /* 0xfffffff800581947 */ /* 0x000fea000383ffff */
[----:B------:R-:W-:Y:S05]  /*06d0*/  EXIT ;  /* 0x000000000000794d */ /* 0x000fea0003800000 */
.L_x_15:
[----:B------:R-:W-:-:S00]  /*06e0*/  BRA `(.L_x_15) ;  /* 0xfffffffc00fc7947 */ /* 0x000fc0000383ffff */
[----:B------:R-:W-:-:S00]  /*06f0*/  NOP ;  /* 0x0000000000007918 */ /* 0x000fc00000000000 */
        /* <DEDUP_REMOVED lines=8> */
.L_x_16:


//--------------------- .nv.shared.reserved.0     --------------------------
	.section	.nv.shared.reserved.0,"aw",@nobits
	.weak		__nv_reservedSMEM_offset_0_alias
	.size		__nv_reservedSMEM_offset_0_alias, 0, 64
	.other		__nv_reservedSMEM_offset_0_alias,@"STO_CUDA_RESERVED_SHARED STV_DEFAULT"
__nv_reservedSMEM_offset_0_alias:
	.zero		0
	.zero		64


//--------------------- .nv.global                --------------------------
	.section	.nv.global,"aw",@nobits
	.align	8
.nv.global:
	.type		b_,@object
	.size		b_,(.L_0 - b_)
	.other		b_,@"STV_DEFAULT STO_CUDA_MANAGED"
b_:
	.zero		8
.L_0:


//--------------------- .nv.constant0._Z4testv    --------------------------
	.section	.nv.constant0._Z4testv,"a",@progbits
	.sectionflags	@""
	.align	4
.nv.constant0._Z4testv:
	.zero		896


//--------------------- SYMBOLS --------------------------

	.type		.nv.reservedSmem.offset0,@object
	.size		.nv.reservedSmem.offset0,0x4
